	.headerflags	@"EF_CUDA_TEXMODE_UNIFIED EF_CUDA_64BIT_ADDRESS EF_CUDA_ACCELERATORS EF_CUDA_SM90 EF_CUDA_VIRTUAL_SM(EF_CUDA_SM90)"
	.elftype	@"ET_EXEC"


//--------------------- .nv.info                  --------------------------
	.section	.nv.info,"",@"SHT_CUDA_INFO"
	.align	4


	//----- nvinfo : EIATTR_REGCOUNT
	.align		4
        /*0000*/ 	.byte	0x04, 0x2f
        /*0002*/ 	.short	(.L_1 - .L_0)
	.align		4
.L_0:
        /*0004*/ 	.word	index@(triton_poi_fused_add_convolution_div_23)
        /*0008*/ 	.word	0x00000018


	//----- nvinfo : EIATTR_MIN_STACK_SIZE
	.align		4
.L_1:
        /*000c*/ 	.byte	0x04, 0x12
        /*000e*/ 	.short	(.L_3 - .L_2)
	.align		4
.L_2:
        /*0010*/ 	.word	index@(triton_poi_fused_add_convolution_div_23)
        /*0014*/ 	.word	0x00000000


	//----- nvinfo : EIATTR_FRAME_SIZE
	.align		4
.L_3:
        /*0018*/ 	.byte	0x04, 0x11
        /*001a*/ 	.short	(.L_5 - .L_4)
	.align		4
.L_4:
        /*001c*/ 	.word	index@(triton_poi_fused_add_convolution_div_23)
        /*0020*/ 	.word	0x00000000


	//----- nvinfo : EIATTR_MIN_STACK_SIZE
	.align		4
.L_5:
        /*0024*/ 	.byte	0x04, 0x12
        /*0026*/ 	.short	(.L_7 - .L_6)
	.align		4
.L_6:
        /*0028*/ 	.word	index@(triton_poi_fused_add_convolution_div_23)
        /*002c*/ 	.word	0x00000000
.L_7:


//--------------------- .nv.info.triton_poi_fused_add_convolution_div_23 --------------------------
	.section	.nv.info.triton_poi_fused_add_convolution_div_23,"",@"SHT_CUDA_INFO"
	.sectionflags	@""
	.align	4


	//----- nvinfo : EIATTR_CUDA_API_VERSION
	.align		4
        /*0000*/ 	.byte	0x04, 0x37
        /*0002*/ 	.short	(.L_9 - .L_8)
.L_8:
        /*0004*/ 	.word	0x0000007c


	//----- nvinfo : EIATTR_KPARAM_INFO
	.align		4
.L_9:
        /*0008*/ 	.byte	0x04, 0x17
        /*000a*/ 	.short	(.L_11 - .L_10)
.L_10:
        /*000c*/ 	.word	0x00000000
        /*0010*/ 	.short	0x0008
        /*0012*/ 	.short	0x0040
        /*0014*/ 	.byte	0x00, 0xf0, 0x11, 0x00


	//----- nvinfo : EIATTR_KPARAM_INFO
	.align		4
.L_11:
        /*0018*/ 	.byte	0x04, 0x17
        /*001a*/ 	.short	(.L_13 - .L_12)
.L_12:
        /*001c*/ 	.word	0x00000000
        /*0020*/ 	.short	0x0007
        /*0022*/ 	.short	0x0038
        /*0024*/ 	.byte	0x00, 0xf4, 0x21, 0x00


	//----- nvinfo : EIATTR_KPARAM_INFO
	.align		4
.L_13:
        /*0028*/ 	.byte	0x04, 0x17
        /*002a*/ 	.short	(.L_15 - .L_14)
.L_14:
        /*002c*/ 	.word	0x00000000
        /*0030*/ 	.short	0x0006
        /*0032*/ 	.short	0x0030
        /*0034*/ 	.byte	0x00, 0xf4, 0x21, 0x00


	//----- nvinfo : EIATTR_KPARAM_INFO
	.align		4
.L_15:
        /*0038*/ 	.byte	0x04, 0x17
        /*003a*/ 	.short	(.L_17 - .L_16)
.L_16:
        /*003c*/ 	.word	0x00000000
        /*0040*/ 	.short	0x0005
        /*0042*/ 	.short	0x0028
        /*0044*/ 	.byte	0x00, 0xf4, 0x21, 0x00


	//----- nvinfo : EIATTR_KPARAM_INFO
	.align		4
.L_17:
        /*0048*/ 	.byte	0x04, 0x17
        /*004a*/ 	.short	(.L_19 - .L_18)
.L_18:
        /*004c*/ 	.word	0x00000000
        /*0050*/ 	.short	0x0004
        /*0052*/ 	.short	0x0020
        /*0054*/ 	.byte	0x00, 0xf4, 0x21, 0x00


	//----- nvinfo : EIATTR_KPARAM_INFO
	.align		4
.L_19:
        /*0058*/ 	.byte	0x04, 0x17
        /*005a*/ 	.short	(.L_21 - .L_20)
.L_20:
        /*005c*/ 	.word	0x00000000
        /*0060*/ 	.short	0x0003
        /*0062*/ 	.short	0x0018
        /*0064*/ 	.byte	0x00, 0xf4, 0x21, 0x00


	//----- nvinfo : EIATTR_KPARAM_INFO
	.align		4
.L_21:
        /*0068*/ 	.byte	0x04, 0x17
        /*006a*/ 	.short	(.L_23 - .L_22)
.L_22:
        /*006c*/ 	.word	0x00000000
        /*0070*/ 	.short	0x0002
        /*0072*/ 	.short	0x0010
        /*0074*/ 	.byte	0x00, 0xf4, 0x21, 0x00


	//----- nvinfo : EIATTR_KPARAM_INFO
	.align		4
.L_23:
        /*0078*/ 	.byte	0x04, 0x17
        /*007a*/ 	.short	(.L_25 - .L_24)
.L_24:
        /*007c*/ 	.word	0x00000000
        /*0080*/ 	.short	0x0001
        /*0082*/ 	.short	0x0008
        /*0084*/ 	.byte	0x00, 0xf4, 0x21, 0x00


	//----- nvinfo : EIATTR_KPARAM_INFO
	.align		4
.L_25:
        /*0088*/ 	.byte	0x04, 0x17
        /*008a*/ 	.short	(.L_27 - .L_26)
.L_26:
        /*008c*/ 	.word	0x00000000
        /*0090*/ 	.short	0x0000
        /*0092*/ 	.short	0x0000
        /*0094*/ 	.byte	0x00, 0xf4, 0x21, 0x00


	//----- nvinfo : EIATTR_SPARSE_MMA_MASK
	.align		4
.L_27:
        /*0098*/ 	.byte	0x03, 0x50
        /*009a*/ 	.short	0x0000


	//----- nvinfo : EIATTR_MAXREG_COUNT
	.align		4
        /*009c*/ 	.byte	0x03, 0x1b
        /*009e*/ 	.short	0x00ff


	//----- nvinfo : EIATTR_EXIT_INSTR_OFFSETS
	.align		4
        /*00a0*/ 	.byte	0x04, 0x1c
        /*00a2*/ 	.short	(.L_29 - .L_28)


	//   ....[0]....
.L_28:
        /*00a4*/ 	.word	0x000002e0


	//----- nvinfo : EIATTR_REQNTID
	.align		4
.L_29:
        /*00a8*/ 	.byte	0x04, 0x10
        /*00aa*/ 	.short	(.L_31 - .L_30)
.L_30:
        /*00ac*/ 	.word	0x00000080
        /*00b0*/ 	.word	0x00000001
        /*00b4*/ 	.word	0x00000001


	//----- nvinfo : EIATTR_CBANK_PARAM_SIZE
	.align		4
.L_31:
        /*00b8*/ 	.byte	0x03, 0x19
        /*00ba*/ 	.short	0x0044


	//----- nvinfo : EIATTR_PARAM_CBANK
	.align		4
        /*00bc*/ 	.byte	0x04, 0x0a
        /*00be*/ 	.short	(.L_33 - .L_32)
	.align		4
.L_32:
        /*00c0*/ 	.word	index@(.nv.constant0.triton_poi_fused_add_convolution_div_23)
        /*00c4*/ 	.short	0x0210
        /*00c6*/ 	.short	0x0044


	//----- nvinfo : EIATTR_SW_WAR
	.align		4
.L_33:
        /*00c8*/ 	.byte	0x04, 0x36
        /*00ca*/ 	.short	(.L_35 - .L_34)
.L_34:
        /*00cc*/ 	.word	0x00000008
.L_35:


//--------------------- .nv.callgraph             --------------------------
	.section	.nv.callgraph,"",@"SHT_CUDA_CALLGRAPH"
	.align	4
	.sectionentsize	8
	.align		4
        /*0000*/ 	.word	0x00000000
	.align		4
        /*0004*/ 	.word	0xffffffff
	.align		4
        /*0008*/ 	.word	0x00000000
	.align		4
        /*000c*/ 	.word	0xfffffffe
	.align		4
        /*0010*/ 	.word	0x00000000
	.align		4
        /*0014*/ 	.word	0xfffffffd
	.align		4
        /*0018*/ 	.word	0x00000000
	.align		4
        /*001c*/ 	.word	0xfffffffc


//--------------------- .text.triton_poi_fused_add_convolution_div_23 --------------------------
	.section	.text.triton_poi_fused_add_convolution_div_23,"ax",@progbits
	.align	128
        .global         triton_poi_fused_add_convolution_div_23
        .type           triton_poi_fused_add_convolution_div_23,@function
        .size           triton_poi_fused_add_convolution_div_23,(.L_x_1 - triton_poi_fused_add_convolution_div_23)
        .other          triton_poi_fused_add_convolution_div_23,@"STO_CUDA_ENTRY STV_DEFAULT"
triton_poi_fused_add_convolution_div_23:
.text.triton_poi_fused_add_convolution_div_23:
[----:B------:R-:W-:Y:S01]  /*0000*/  LDC R1, c[0x0][0x28] ;  /* 0x00000a00ff017b82 */ /* 0x000fe20000000800 */
[----:B------:R-:W1:Y:S07]  /*0010*/  S2R R11, SR_TID.X ;  /* 0x00000000000b7919 */ /* 0x000e6e0000002100 */
[----:B------:R-:W2:Y:S01]  /*0020*/  LDC.64 R18, c[0x0][0x228] ;  /* 0x00008a00ff127b82 */ /* 0x000ea20000000a00 */
[----:B------:R-:W-:Y:S01]  /*0030*/  ULDC.64 UR4, c[0x0][0x208] ;  /* 0x0000820000047ab9 */ /* 0x000fe20000000a00 */
[----:B------:R-:W3:Y:S06]  /*0040*/  S2R R0, SR_CTAID.X ;  /* 0x0000000000007919 */ /* 0x000eec0000002500 */
[----:B------:R-:W4:Y:S08]  /*0050*/  LDC.64 R14, c[0x0][0x218] ;  /* 0x00008600ff0e7b82 */ /* 0x000f300000000a00 */
[----:B------:R-:W5:Y:S08]  /*0060*/  LDC.64 R20, c[0x0][0x220] ;  /* 0x00008800ff147b82 */ /* 0x000f700000000a00 */
[----:B------:R-:W2:Y:S01]  /*0070*/  LDC.64 R8, c[0x0][0x210] ;  /* 0x00008400ff087b82 */ /* 0x000ea20000000a00 */
[----:B-1----:R-:W-:-:S07]  /*0080*/  LOP3.LUT R11, R11, 0x7f, RZ, 0xc0, !PT ;  /* 0x0000007f0b0b7812 */ /* 0x002fce00078ec0ff */
[----:B------:R-:W1:Y:S01]  /*0090*/  LDC.64 R16, c[0x0][0x230] ;  /* 0x00008c00ff107b82 */ /* 0x000e620000000a00 */
[----:B---3--:R-:W-:Y:S02]  /*00a0*/  SHF.R.S32.HI R2, RZ, 0x18, R0 ;  /* 0x00000018ff027819 */ /* 0x008fe40000011400 */
[----:B------:R-:W-:Y:S02]  /*00b0*/  LEA R11, R0, R11, 0x7 ;  /* 0x0000000b000b7211 */ /* 0x000fe400078e38ff */
[----:B------:R-:W-:-:S03]  /*00c0*/  SGXT R0, R2, 0x1 ;  /* 0x000000010200781a */ /* 0x000fc60000000200 */
[----:B------:R-:W3:Y:S01]  /*00d0*/  LDC.64 R4, c[0x0][0x238] ;  /* 0x00008e00ff047b82 */ /* 0x000ee20000000a00 */
[----:B-----5:R-:W-:Y:S01]  /*00e0*/  IMAD.WIDE R20, R11, 0x4, R20 ;  /* 0x000000040b147825 */ /* 0x020fe200078e0214 */
[----:B------:R-:W-:-:S04]  /*00f0*/  LEA.HI R0, R0, R11, RZ, 0xc ;  /* 0x0000000b00007211 */ /* 0x000fc800078f60ff */
[----:B------:R-:W-:Y:S02]  /*0100*/  SHF.R.S32.HI R13, RZ, 0xc, R0 ;  /* 0x0000000cff0d7819 */ /* 0x000fe40000011400 */
[----:B------:R-:W5:Y:S02]  /*0110*/  LDC.64 R6, c[0x0][0x240] ;  /* 0x00009000ff067b82 */ /* 0x000f640000000a00 */
[----:B------:R-:W-:-:S04]  /*0120*/  LEA.HI R0, R0, R13, RZ, 0x1 ;  /* 0x0000000d00007211 */ /* 0x000fc800078f08ff */
[----:B------:R-:W-:Y:S02]  /*0130*/  LOP3.LUT R0, R0, 0xfffffffe, RZ, 0xc0, !PT ;  /* 0xfffffffe00007812 */ /* 0x000fe400078ec0ff */
[----:B------:R-:W5:Y:S01]  /*0140*/  LDC.64 R2, c[0x0][0x248] ;  /* 0x00009200ff027b82 */ /* 0x000f620000000a00 */
[----:B0-2---:R-:W-:Y:S01]  /*0150*/  IMAD.WIDE R8, R11, 0x4, R8 ;  /* 0x000000040b087825 */ /* 0x005fe200078e0208 */
[----:B------:R-:W-:-:S03]  /*0160*/  IADD3 R13, R13, -R0, RZ ;  /* 0x800000000d0d7210 */ /* 0x000fc60007ffe0ff */
[----:B-1----:R-:W-:Y:S01]  /*0170*/  IMAD.WIDE R16, R11, 0x4, R16 ;  /* 0x000000040b107825 */ /* 0x002fe200078e0210 */
[----:B------:R-:W2:Y:S03]  /*0180*/  LDG.E R0, desc[UR4][R20.64] ;  /* 0x0000000414007981 */ /* 0x000ea6000c1e1900 */
[C---:B------:R-:W-:Y:S01]  /*0190*/  IMAD.WIDE R18, R13.reuse, 0x4, R18 ;  /* 0x000000040d127825 */ /* 0x040fe200078e0212 */
[----:B------:R-:W2:Y:S03]  /*01a0*/  LDG.E R10, desc[UR4][R8.64] ;  /* 0x00000004080a7981 */ /* 0x000ea6000c1e1900 */
[C---:B----4-:R-:W-:Y:S01]  /*01b0*/  IMAD.WIDE R14, R13.reuse, 0x4, R14 ;  /* 0x000000040d0e7825 */ /* 0x050fe200078e020e */
[----:B------:R-:W4:Y:S03]  /*01c0*/  LDG.E R16, desc[UR4][R16.64] ;  /* 0x0000000410107981 */ /* 0x000f26000c1e1900 */
[----:B---3--:R-:W-:Y:S01]  /*01d0*/  IMAD.WIDE R4, R13, 0x4, R4 ;  /* 0x000000040d047825 */ /* 0x008fe200078e0204 */
[----:B------:R-:W2:Y:S04]  /*01e0*/  LDG.E.EL R19, desc[UR4][R18.64] ;  /* 0x0000000412137981 */ /* 0x000ea8000c2e1900 */
[----:B------:R-:W3:Y:S01]  /*01f0*/  LDG.E.EL R15, desc[UR4][R14.64] ;  /* 0x000000040e0f7981 */ /* 0x000ee2000c2e1900 */
[----:B-----5:R-:W-:-:S03]  /*0200*/  IMAD.WIDE R6, R11, 0x4, R6 ;  /* 0x000000040b067825 */ /* 0x020fc600078e0206 */
[----:B------:R-:W4:Y:S01]  /*0210*/  LDG.E.EL R5, desc[UR4][R4.64] ;  /* 0x0000000404057981 */ /* 0x000f22000c2e1900 */
[----:B------:R-:W-:-:S03]  /*0220*/  IMAD.WIDE R2, R13, 0x4, R2 ;  /* 0x000000040d027825 */ /* 0x000fc600078e0202 */
[----:B------:R-:W5:Y:S04]  /*0230*/  LDG.E R6, desc[UR4][R6.64] ;  /* 0x0000000406067981 */ /* 0x000f68000c1e1900 */
[----:B------:R-:W5:Y:S01]  /*0240*/  LDG.E.EL R3, desc[UR4][R2.64] ;  /* 0x0000000402037981 */ /* 0x000f62000c2e1900 */
[----:B--2---:R-:W-:Y:S01]  /*0250*/  FADD R11, R0, R19 ;  /* 0x00000013000b7221 */ /* 0x004fe20000000000 */
[----:B---3--:R-:W-:Y:S01]  /*0260*/  FADD R10, R10, R15 ;  /* 0x0000000f0a0a7221 */ /* 0x008fe20000000000 */
[----:B----4-:R-:W-:-:S03]  /*0270*/  FADD R13, R16, R5 ;  /* 0x00000005100d7221 */ /* 0x010fc60000000000 */
[----:B------:R-:W-:-:S04]  /*0280*/  FADD R10, R10, R11 ;  /* 0x0000000b0a0a7221 */ /* 0x000fc80000000000 */
[----:B------:R-:W-:Y:S01]  /*0290*/  FADD R13, R10, R13 ;  /* 0x0000000d0a0d7221 */ /* 0x000fe20000000000 */
[----:B-----5:R-:W-:-:S04]  /*02a0*/  FADD R0, R6, R3 ;  /* 0x0000000306007221 */ /* 0x020fc80000000000 */
[----:B------:R-:W-:-:S04]  /*02b0*/  FADD R0, R0, R13 ;  /* 0x0000000d00007221 */ /* 0x000fc80000000000 */
[----:B------:R-:W-:-:S05]  /*02c0*/  FMUL R11, R0, 0.25 ;  /* 0x3e800000000b7820 */ /* 0x000fca0000400000 */
[----:B------:R-:W-:Y:S01]  /*02d0*/  STG.E desc[UR4][R8.64], R11 ;  /* 0x0000000b08007986 */ /* 0x000fe2000c101904 */
[----:B------:R-:W-:Y:S05]  /*02e0*/  EXIT ;  /* 0x000000000000794d */ /* 0x000fea0003800000 */
.L_x_0:
[----:B------:R-:W-:-:S00]  /*02f0*/  BRA `(.L_x_0) ;  /* 0xfffffffc00fc7947 */ /* 0x000fc0000383ffff */
[----:B------:R-:W-:-:S00]  /*0300*/  NOP ;  /* 0x0000000000007918 */ /* 0x000fc00000000000 */
[----:B------:R-:W-:-:S00]  /*0310*/  NOP ;  /* 0x0000000000007918 */ /* 0x000fc00000000000 */
[----:B------:R-:W-:-:S00]  /*0320*/  NOP ;  /* 0x0000000000007918 */ /* 0x000fc00000000000 */
[----:B------:R-:W-:-:S00]  /*0330*/  NOP ;  /* 0x0000000000007918 */ /* 0x000fc00000000000 */
[----:B------:R-:W-:-:S00]  /*0340*/  NOP ;  /* 0x0000000000007918 */ /* 0x000fc00000000000 */
[----:B------:R-:W-:-:S00]  /*0350*/  NOP ;  /* 0x0000000000007918 */ /* 0x000fc00000000000 */
[----:B------:R-:W-:-:S00]  /*0360*/  NOP ;  /* 0x0000000000007918 */ /* 0x000fc00000000000 */
[----:B------:R-:W-:-:S00]  /*0370*/  NOP ;  /* 0x0000000000007918 */ /* 0x000fc00000000000 */
.L_x_1:


//--------------------- .nv.constant0.triton_poi_fused_add_convolution_div_23 --------------------------
	.section	.nv.constant0.triton_poi_fused_add_convolution_div_23,"a",@progbits
	.sectionflags	@""
	.align	4
.nv.constant0.triton_poi_fused_add_convolution_div_23:
	.zero		596
